//
// Generated by NVIDIA NVVM Compiler
//
// Compiler Build ID: CL-36424714
// Cuda compilation tools, release 13.0, V13.0.88
// Based on NVVM 20.0.0
//

.version 9.0
.target sm_100
.address_size 64

	// .globl	_Z18countingSortKernelPiS_iiii

.visible .entry _Z18countingSortKernelPiS_iiii(
	.param .u64 .ptr .align 1 _Z18countingSortKernelPiS_iiii_param_0,
	.param .u64 .ptr .align 1 _Z18countingSortKernelPiS_iiii_param_1,
	.param .u32 _Z18countingSortKernelPiS_iiii_param_2,
	.param .u32 _Z18countingSortKernelPiS_iiii_param_3,
	.param .u32 _Z18countingSortKernelPiS_iiii_param_4,
	.param .u32 _Z18countingSortKernelPiS_iiii_param_5
)
{
	.reg .pred 	%p<12>;
	.reg .b32 	%r<104>;
	.reg .b64 	%rd<72>;

	ld.param.u64 	%rd4, [_Z18countingSortKernelPiS_iiii_param_0];
	ld.param.u64 	%rd5, [_Z18countingSortKernelPiS_iiii_param_1];
	ld.param.u32 	%r22, [_Z18countingSortKernelPiS_iiii_param_3];
	ld.param.u32 	%r23, [_Z18countingSortKernelPiS_iiii_param_4];
	ld.param.u32 	%r24, [_Z18countingSortKernelPiS_iiii_param_5];
	cvta.to.global.u64 	%rd1, %rd4;
	cvta.to.global.u64 	%rd2, %rd5;
	mov.u32 	%r26, %ctaid.x;
	mov.u32 	%r27, %ntid.x;
	mov.u32 	%r28, %tid.x;
	mad.lo.s32 	%r30, %r26, %r27, %r28;
	mul.lo.s32 	%r31, %r24, %r23;
	div.s32 	%r32, %r22, %r31;
	mul.lo.s32 	%r99, %r32, %r30;
	add.s32 	%r33, %r23, -1;
	setp.eq.s32 	%p1, %r26, %r33;
	add.s32 	%r34, %r24, -1;
	setp.eq.s32 	%p2, %r28, %r34;
	add.s32 	%r35, %r99, %r32;
	selp.b32 	%r36, %r22, %r35, %p2;
	selp.b32 	%r2, %r36, %r35, %p1;
	bar.sync 	0;
	setp.ge.s32 	%p3, %r99, %r2;
	@%p3 bra 	$L__BB0_13;
	sub.s32 	%r3, %r2, %r99;
	and.b32  	%r4, %r3, 15;
	sub.s32 	%r37, %r99, %r2;
	setp.gt.u32 	%p4, %r37, -16;
	@%p4 bra 	$L__BB0_4;
	and.b32  	%r38, %r3, -16;
	neg.s32 	%r97, %r38;
	add.s64 	%rd3, %rd2, 32;
$L__BB0_3:
	.pragma "nounroll";
	mul.wide.s32 	%rd6, %r99, 4;
	add.s64 	%rd7, %rd3, %rd6;
	ld.global.u32 	%r39, [%rd7+-32];
	mul.wide.s32 	%rd8, %r39, 4;
	add.s64 	%rd9, %rd1, %rd8;
	atom.global.add.u32 	%r40, [%rd9], 1;
	ld.global.u32 	%r41, [%rd7+-28];
	mul.wide.s32 	%rd10, %r41, 4;
	add.s64 	%rd11, %rd1, %rd10;
	atom.global.add.u32 	%r42, [%rd11], 1;
	ld.global.u32 	%r43, [%rd7+-24];
	mul.wide.s32 	%rd12, %r43, 4;
	add.s64 	%rd13, %rd1, %rd12;
	atom.global.add.u32 	%r44, [%rd13], 1;
	ld.global.u32 	%r45, [%rd7+-20];
	mul.wide.s32 	%rd14, %r45, 4;
	add.s64 	%rd15, %rd1, %rd14;
	atom.global.add.u32 	%r46, [%rd15], 1;
	ld.global.u32 	%r47, [%rd7+-16];
	mul.wide.s32 	%rd16, %r47, 4;
	add.s64 	%rd17, %rd1, %rd16;
	atom.global.add.u32 	%r48, [%rd17], 1;
	ld.global.u32 	%r49, [%rd7+-12];
	mul.wide.s32 	%rd18, %r49, 4;
	add.s64 	%rd19, %rd1, %rd18;
	atom.global.add.u32 	%r50, [%rd19], 1;
	ld.global.u32 	%r51, [%rd7+-8];
	mul.wide.s32 	%rd20, %r51, 4;
	add.s64 	%rd21, %rd1, %rd20;
	atom.global.add.u32 	%r52, [%rd21], 1;
	ld.global.u32 	%r53, [%rd7+-4];
	mul.wide.s32 	%rd22, %r53, 4;
	add.s64 	%rd23, %rd1, %rd22;
	atom.global.add.u32 	%r54, [%rd23], 1;
	ld.global.u32 	%r55, [%rd7];
	mul.wide.s32 	%rd24, %r55, 4;
	add.s64 	%rd25, %rd1, %rd24;
	atom.global.add.u32 	%r56, [%rd25], 1;
	ld.global.u32 	%r57, [%rd7+4];
	mul.wide.s32 	%rd26, %r57, 4;
	add.s64 	%rd27, %rd1, %rd26;
	atom.global.add.u32 	%r58, [%rd27], 1;
	ld.global.u32 	%r59, [%rd7+8];
	mul.wide.s32 	%rd28, %r59, 4;
	add.s64 	%rd29, %rd1, %rd28;
	atom.global.add.u32 	%r60, [%rd29], 1;
	ld.global.u32 	%r61, [%rd7+12];
	mul.wide.s32 	%rd30, %r61, 4;
	add.s64 	%rd31, %rd1, %rd30;
	atom.global.add.u32 	%r62, [%rd31], 1;
	ld.global.u32 	%r63, [%rd7+16];
	mul.wide.s32 	%rd32, %r63, 4;
	add.s64 	%rd33, %rd1, %rd32;
	atom.global.add.u32 	%r64, [%rd33], 1;
	ld.global.u32 	%r65, [%rd7+20];
	mul.wide.s32 	%rd34, %r65, 4;
	add.s64 	%rd35, %rd1, %rd34;
	atom.global.add.u32 	%r66, [%rd35], 1;
	ld.global.u32 	%r67, [%rd7+24];
	mul.wide.s32 	%rd36, %r67, 4;
	add.s64 	%rd37, %rd1, %rd36;
	atom.global.add.u32 	%r68, [%rd37], 1;
	ld.global.u32 	%r69, [%rd7+28];
	mul.wide.s32 	%rd38, %r69, 4;
	add.s64 	%rd39, %rd1, %rd38;
	atom.global.add.u32 	%r70, [%rd39], 1;
	add.s32 	%r99, %r99, 16;
	add.s32 	%r97, %r97, 16;
	setp.ne.s32 	%p5, %r97, 0;
	@%p5 bra 	$L__BB0_3;
$L__BB0_4:
	setp.eq.s32 	%p6, %r4, 0;
	@%p6 bra 	$L__BB0_13;
	and.b32  	%r11, %r3, 7;
	setp.lt.u32 	%p7, %r4, 8;
	@%p7 bra 	$L__BB0_7;
	mul.wide.s32 	%rd40, %r99, 4;
	add.s64 	%rd41, %rd2, %rd40;
	ld.global.u32 	%r71, [%rd41];
	mul.wide.s32 	%rd42, %r71, 4;
	add.s64 	%rd43, %rd1, %rd42;
	atom.global.add.u32 	%r72, [%rd43], 1;
	ld.global.u32 	%r73, [%rd41+4];
	mul.wide.s32 	%rd44, %r73, 4;
	add.s64 	%rd45, %rd1, %rd44;
	atom.global.add.u32 	%r74, [%rd45], 1;
	ld.global.u32 	%r75, [%rd41+8];
	mul.wide.s32 	%rd46, %r75, 4;
	add.s64 	%rd47, %rd1, %rd46;
	atom.global.add.u32 	%r76, [%rd47], 1;
	ld.global.u32 	%r77, [%rd41+12];
	mul.wide.s32 	%rd48, %r77, 4;
	add.s64 	%rd49, %rd1, %rd48;
	atom.global.add.u32 	%r78, [%rd49], 1;
	ld.global.u32 	%r79, [%rd41+16];
	mul.wide.s32 	%rd50, %r79, 4;
	add.s64 	%rd51, %rd1, %rd50;
	atom.global.add.u32 	%r80, [%rd51], 1;
	ld.global.u32 	%r81, [%rd41+20];
	mul.wide.s32 	%rd52, %r81, 4;
	add.s64 	%rd53, %rd1, %rd52;
	atom.global.add.u32 	%r82, [%rd53], 1;
	ld.global.u32 	%r83, [%rd41+24];
	mul.wide.s32 	%rd54, %r83, 4;
	add.s64 	%rd55, %rd1, %rd54;
	atom.global.add.u32 	%r84, [%rd55], 1;
	ld.global.u32 	%r85, [%rd41+28];
	mul.wide.s32 	%rd56, %r85, 4;
	add.s64 	%rd57, %rd1, %rd56;
	atom.global.add.u32 	%r86, [%rd57], 1;
	add.s32 	%r99, %r99, 8;
$L__BB0_7:
	setp.eq.s32 	%p8, %r11, 0;
	@%p8 bra 	$L__BB0_13;
	and.b32  	%r14, %r3, 3;
	setp.lt.u32 	%p9, %r11, 4;
	@%p9 bra 	$L__BB0_10;
	mul.wide.s32 	%rd58, %r99, 4;
	add.s64 	%rd59, %rd2, %rd58;
	ld.global.u32 	%r87, [%rd59];
	mul.wide.s32 	%rd60, %r87, 4;
	add.s64 	%rd61, %rd1, %rd60;
	atom.global.add.u32 	%r88, [%rd61], 1;
	ld.global.u32 	%r89, [%rd59+4];
	mul.wide.s32 	%rd62, %r89, 4;
	add.s64 	%rd63, %rd1, %rd62;
	atom.global.add.u32 	%r90, [%rd63], 1;
	ld.global.u32 	%r91, [%rd59+8];
	mul.wide.s32 	%rd64, %r91, 4;
	add.s64 	%rd65, %rd1, %rd64;
	atom.global.add.u32 	%r92, [%rd65], 1;
	ld.global.u32 	%r93, [%rd59+12];
	mul.wide.s32 	%rd66, %r93, 4;
	add.s64 	%rd67, %rd1, %rd66;
	atom.global.add.u32 	%r94, [%rd67], 1;
	add.s32 	%r99, %r99, 4;
$L__BB0_10:
	setp.eq.s32 	%p10, %r14, 0;
	@%p10 bra 	$L__BB0_13;
	neg.s32 	%r102, %r14;
$L__BB0_12:
	.pragma "nounroll";
	mul.wide.s32 	%rd68, %r99, 4;
	add.s64 	%rd69, %rd2, %rd68;
	ld.global.u32 	%r95, [%rd69];
	mul.wide.s32 	%rd70, %r95, 4;
	add.s64 	%rd71, %rd1, %rd70;
	atom.global.add.u32 	%r96, [%rd71], 1;
	add.s32 	%r99, %r99, 1;
	add.s32 	%r102, %r102, 1;
	setp.ne.s32 	%p11, %r102, 0;
	@%p11 bra 	$L__BB0_12;
$L__BB0_13:
	bar.sync 	0;
	ret;

}


// ===== COMPILED SASS (sm_100) =====

	.target	sm_100

	.elftype	@"ET_EXEC"


//--------------------- .note.nv.tkinfo           --------------------------
	.section	.note.nv.tkinfo,"",@"SHT_NOTE"
	.sectionflags	@"SHF_NOTE_NV_TKINFO"
	.tkinfo
        /*0018*/ 	.word	0x00000002
        /*0030*/ 	.string	""
        /*0030*/ 	.string	"ptxas"
        /*0030*/ 	.string	"Cuda compilation tools, release 13.0, V13.0.88"
        /*0030*/ 	.string	"Build cuda_13.0.r13.0/compiler.36424714_0"
        /*0030*/ 	.string	"-arch sm_100 -m 64 "



//--------------------- .note.nv.cuinfo           --------------------------
	.section	.note.nv.cuinfo,"",@"SHT_NOTE"
	.sectionflags	@"SHF_NOTE_NV_CUINFO"
        /*0018*/ 	.short	0x0002
        /*001a*/ 	.short	0x0064
        /*001c*/ 	.short	0x0082
	.zero		2


//--------------------- .nv.info                  --------------------------
	.section	.nv.info,"",@"SHT_CUDA_INFO"
	.align	4


	//----- nvinfo : EIATTR_REGCOUNT
	.align		4
        /*0000*/ 	.byte	0x04, 0x2f
        /*0002*/ 	.short	(.L_1 - .L_0)
	.align		4
.L_0:
        /*0004*/ 	.word	index@(_Z18countingSortKernelPiS_iiii)
        /*0008*/ 	.word	0x00000016


	//----- nvinfo : EIATTR_FRAME_SIZE
	.align		4
.L_1:
        /*000c*/ 	.byte	0x04, 0x11
        /*000e*/ 	.short	(.L_3 - .L_2)
	.align		4
.L_2:
        /*0010*/ 	.word	index@(_Z18countingSortKernelPiS_iiii)
        /*0014*/ 	.word	0x00000000


	//----- nvinfo : EIATTR_MIN_STACK_SIZE
	.align		4
.L_3:
        /*0018*/ 	.byte	0x04, 0x12
        /*001a*/ 	.short	(.L_5 - .L_4)
	.align		4
.L_4:
        /*001c*/ 	.word	index@(_Z18countingSortKernelPiS_iiii)
        /*0020*/ 	.word	0x00000000
.L_5:


//--------------------- .nv.compat                --------------------------
	.section	.nv.compat,"",@"SHT_CUDA_COMPAT_INFO"
	.align	4
        /*0000*/ 	.byte	0x02, 0x09, 0x00, 0x00, 0x02, 0x02, 0x01, 0x00, 0x02, 0x05, 0x05, 0x00, 0x03, 0x07, 0x01, 0x01
        /*0010*/ 	.byte	0x02, 0x03, 0x00, 0x00, 0x02, 0x06, 0x01, 0x00, 0x04, 0x0b, 0x08, 0x00, 0x09, 0x00, 0x00, 0x00
        /*0020*/ 	.byte	0x00, 0x00, 0x00, 0x00


//--------------------- .nv.info._Z18countingSortKernelPiS_iiii --------------------------
	.section	.nv.info._Z18countingSortKernelPiS_iiii,"",@"SHT_CUDA_INFO"
	.sectionflags	@""
	.align	4


	//----- nvinfo : EIATTR_CUDA_API_VERSION
	.align		4
        /*0000*/ 	.byte	0x04, 0x37
        /*0002*/ 	.short	(.L_7 - .L_6)
.L_6:
        /*0004*/ 	.word	0x00000082


	//----- nvinfo : EIATTR_KPARAM_INFO
	.align		4
.L_7:
        /*0008*/ 	.byte	0x04, 0x17
        /*000a*/ 	.short	(.L_9 - .L_8)
.L_8:
        /*000c*/ 	.word	0x00000000
        /*0010*/ 	.short	0x0005
        /*0012*/ 	.short	0x001c
        /*0014*/ 	.byte	0x00, 0xf0, 0x11, 0x00


	//----- nvinfo : EIATTR_KPARAM_INFO
	.align		4
.L_9:
        /*0018*/ 	.byte	0x04, 0x17
        /*001a*/ 	.short	(.L_11 - .L_10)
.L_10:
        /*001c*/ 	.word	0x00000000
        /*0020*/ 	.short	0x0004
        /*0022*/ 	.short	0x0018
        /*0024*/ 	.byte	0x00, 0xf0, 0x11, 0x00


	//----- nvinfo : EIATTR_KPARAM_INFO
	.align		4
.L_11:
        /*0028*/ 	.byte	0x04, 0x17
        /*002a*/ 	.short	(.L_13 - .L_12)
.L_12:
        /*002c*/ 	.word	0x00000000
        /*0030*/ 	.short	0x0003
        /*0032*/ 	.short	0x0014
        /*0034*/ 	.byte	0x00, 0xf0, 0x11, 0x00


	//----- nvinfo : EIATTR_KPARAM_INFO
	.align		4
.L_13:
        /*0038*/ 	.byte	0x04, 0x17
        /*003a*/ 	.short	(.L_15 - .L_14)
.L_14:
        /*003c*/ 	.word	0x00000000
        /*0040*/ 	.short	0x0002
        /*0042*/ 	.short	0x0010
        /*0044*/ 	.byte	0x00, 0xf0, 0x11, 0x00


	//----- nvinfo : EIATTR_KPARAM_INFO
	.align		4
.L_15:
        /*0048*/ 	.byte	0x04, 0x17
        /*004a*/ 	.short	(.L_17 - .L_16)
.L_16:
        /*004c*/ 	.word	0x00000000
        /*0050*/ 	.short	0x0001
        /*0052*/ 	.short	0x0008
        /*0054*/ 	.byte	0x00, 0xf5, 0x21, 0x00


	//----- nvinfo : EIATTR_KPARAM_INFO
	.align		4
.L_17:
        /*0058*/ 	.byte	0x04, 0x17
        /*005a*/ 	.short	(.L_19 - .L_18)
.L_18:
        /*005c*/ 	.word	0x00000000
        /*0060*/ 	.short	0x0000
        /*0062*/ 	.short	0x0000
        /*0064*/ 	.byte	0x00, 0xf5, 0x21, 0x00


	//----- nvinfo : EIATTR_SPARSE_MMA_MASK
	.align		4
.L_19:
        /*0068*/ 	.byte	0x03, 0x50
        /*006a*/ 	.short	0x0000


	//----- nvinfo : EIATTR_MAXREG_COUNT
	.align		4
        /*006c*/ 	.byte	0x03, 0x1b
        /*006e*/ 	.short	0x00ff


	//----- nvinfo : EIATTR_NUM_BARRIERS
	.align		4
        /*0070*/ 	.byte	0x02, 0x4c
        /*0072*/ 	.byte	0x01
	.zero		1


	//----- nvinfo : EIATTR_MERCURY_ISA_VERSION
	.align		4
        /*0074*/ 	.byte	0x03, 0x5f
        /*0076*/ 	.short	0x0101


	//----- nvinfo : EIATTR_VRC_CTA_INIT_COUNT
	.align		4
        /*0078*/ 	.byte	0x02, 0x4a
	.zero		1
	.zero		1


	//----- nvinfo : EIATTR_EXIT_INSTR_OFFSETS
	.align		4
        /*007c*/ 	.byte	0x04, 0x1c
        /*007e*/ 	.short	(.L_21 - .L_20)


	//   ....[0]....
.L_20:
        /*0080*/ 	.word	0x00000ca0


	//----- nvinfo : EIATTR_CRS_STACK_SIZE
	.align		4
.L_21:
        /*0084*/ 	.byte	0x04, 0x1e
        /*0086*/ 	.short	(.L_23 - .L_22)
.L_22:
        /*0088*/ 	.word	0x00000000


	//----- nvinfo : EIATTR_CBANK_PARAM_SIZE
	.align		4
.L_23:
        /*008c*/ 	.byte	0x03, 0x19
        /*008e*/ 	.short	0x0020


	//----- nvinfo : EIATTR_PARAM_CBANK
	.align		4
        /*0090*/ 	.byte	0x04, 0x0a
        /*0092*/ 	.short	(.L_25 - .L_24)
	.align		4
.L_24:
        /*0094*/ 	.word	index@(.nv.constant0._Z18countingSortKernelPiS_iiii)
        /*0098*/ 	.short	0x0380
        /*009a*/ 	.short	0x0020


	//----- nvinfo : EIATTR_SW_WAR
	.align		4
.L_25:
        /*009c*/ 	.byte	0x04, 0x36
        /*009e*/ 	.short	(.L_27 - .L_26)
.L_26:
        /*00a0*/ 	.word	0x00000008
.L_27:


//--------------------- .nv.callgraph             --------------------------
	.section	.nv.callgraph,"",@"SHT_CUDA_CALLGRAPH"
	.align	4
	.sectionentsize	8
	.align		4
        /*0000*/ 	.word	0x00000000
	.align		4
        /*0004*/ 	.word	0xffffffff
	.align		4
        /*0008*/ 	.word	0x00000000
	.align		4
        /*000c*/ 	.word	0xfffffffe
	.align		4
        /*0010*/ 	.word	0x00000000
	.align		4
        /*0014*/ 	.word	0xfffffffd
	.align		4
        /*0018*/ 	.word	0x00000000
	.align		4
        /*001c*/ 	.word	0xfffffffc


//--------------------- .text._Z18countingSortKernelPiS_iiii --------------------------
	.section	.text._Z18countingSortKernelPiS_iiii,"ax",@progbits
	.align	128
        .global         _Z18countingSortKernelPiS_iiii
        .type           _Z18countingSortKernelPiS_iiii,@function
        .size           _Z18countingSortKernelPiS_iiii,(.L_x_11 - _Z18countingSortKernelPiS_iiii)
        .other          _Z18countingSortKernelPiS_iiii,@"STO_CUDA_ENTRY STV_DEFAULT"
_Z18countingSortKernelPiS_iiii:
.text._Z18countingSortKernelPiS_iiii:
[----:B------:R-:W-:Y:S08]  /*0000*/  LDC R1, c[0x0][0x37c] ;  /* 0x0000df00ff017b82 */ /* 0x000ff00000000800 */
[----:B------:R-:W0:Y:S01]  /*0010*/  LDC.64 R2, c[0x0][0x398] ;  /* 0x0000e600ff027b82 */ /* 0x000e220000000a00 */
[----:B------:R-:W-:Y:S07]  /*0020*/  BSSY.RECONVERGENT B0, `(.L_x_0) ;  /* 0x00000c6000007945 */ /* 0x000fee0003800200 */
[----:B------:R-:W1:Y:S08]  /*0030*/  LDC R10, c[0x0][0x394] ;  /* 0x0000e500ff0a7b82 */ /* 0x000e700000000800 */
[----:B------:R-:W2:Y:S01]  /*0040*/  S2UR UR4, SR_CTAID.X ;  /* 0x00000000000479c3 */ /* 0x000ea20000002500 */
[C---:B0-----:R-:W-:Y:S01]  /*0050*/  IMAD R6, R3.reuse, R2, RZ ;  /* 0x0000000203067224 */ /* 0x041fe200078e02ff */
[----:B------:R-:W-:Y:S01]  /*0060*/  IADD3 R2, PT, PT, R2, -0x1, RZ ;  /* 0xffffffff02027810 */ /* 0x000fe20007ffe0ff */
[----:B------:R-:W-:-:S03]  /*0070*/  VIADD R3, R3, 0xffffffff ;  /* 0xffffffff03037836 */ /* 0x000fc60000000000 */
[-C--:B------:R-:W-:Y:S02]  /*0080*/  IABS R7, R6.reuse ;  /* 0x0000000600077213 */ /* 0x080fe40000000000 */
[----:B------:R-:W-:Y:S02]  /*0090*/  IABS R12, R6 ;  /* 0x00000006000c7213 */ /* 0x000fe40000000000 */
[----:B------:R-:W0:Y:S01]  /*00a0*/  I2F.RP R0, R7 ;  /* 0x0000000700007306 */ /* 0x000e220000209400 */
[----:B-1----:R-:W-:-:S07]  /*00b0*/  IABS R11, R10 ;  /* 0x0000000a000b7213 */ /* 0x002fce0000000000 */
[----:B0-----:R-:W0:Y:S02]  /*00c0*/  MUFU.RCP R0, R0 ;  /* 0x0000000000007308 */ /* 0x001e240000001000 */
[----:B0-----:R-:W-:Y:S01]  /*00d0*/  IADD3 R4, PT, PT, R0, 0xffffffe, RZ ;  /* 0x0ffffffe00047810 */ /* 0x001fe20007ffe0ff */
[----:B------:R-:W-:-:S05]  /*00e0*/  IMAD.MOV R0, RZ, RZ, -R12 ;  /* 0x000000ffff007224 */ /* 0x000fca00078e0a0c */
[----:B------:R0:W1:Y:S02]  /*00f0*/  F2I.FTZ.U32.TRUNC.NTZ R5, R4 ;  /* 0x0000000400057305 */ /* 0x000064000021f000 */
[----:B0-----:R-:W-:Y:S01]  /*0100*/  HFMA2 R4, -RZ, RZ, 0, 0 ;  /* 0x00000000ff047431 */ /* 0x001fe200000001ff */
[----:B-1----:R-:W-:-:S05]  /*0110*/  IADD3 R8, PT, PT, RZ, -R5, RZ ;  /* 0x80000005ff087210 */ /* 0x002fca0007ffe0ff */
[----:B------:R-:W-:Y:S02]  /*0120*/  IMAD R9, R8, R7, RZ ;  /* 0x0000000708097224 */ /* 0x000fe400078e02ff */
[----:B------:R-:W-:Y:S02]  /*0130*/  IMAD.MOV.U32 R8, RZ, RZ, R11 ;  /* 0x000000ffff087224 */ /* 0x000fe400078e000b */
[----:B------:R-:W-:Y:S02]  /*0140*/  IMAD.HI.U32 R5, R5, R9, R4 ;  /* 0x0000000905057227 */ /* 0x000fe400078e0004 */
[----:B------:R-:W0:Y:S04]  /*0150*/  S2R R4, SR_TID.X ;  /* 0x0000000000047919 */ /* 0x000e280000002100 */
[----:B------:R-:W-:-:S04]  /*0160*/  IMAD.HI.U32 R5, R5, R8, RZ ;  /* 0x0000000805057227 */ /* 0x000fc800078e00ff */
[----:B------:R-:W-:Y:S01]  /*0170*/  IMAD R0, R5, R0, R8 ;  /* 0x0000000005007224 */ /* 0x000fe200078e0208 */
[----:B------:R-:W-:Y:S04]  /*0180*/  BAR.SYNC.DEFER_BLOCKING 0x0 ;  /* 0x0000000000007b1d */ /* 0x000fe80000010000 */
[----:B------:R-:W-:-:S13]  /*0190*/  ISETP.GT.U32.AND P2, PT, R7, R0, PT ;  /* 0x000000000700720c */ /* 0x000fda0003f44070 */
[-C--:B------:R-:W-:Y:S01]  /*01a0*/  @!P2 IADD3 R0, PT, PT, R0, -R7.reuse, RZ ;  /* 0x800000070000a210 */ /* 0x080fe20007ffe0ff */
[----:B------:R-:W-:Y:S01]  /*01b0*/  @!P2 VIADD R5, R5, 0x1 ;  /* 0x000000010505a836 */ /* 0x000fe20000000000 */
[----:B------:R-:W-:Y:S02]  /*01c0*/  ISETP.NE.AND P2, PT, R6, RZ, PT ;  /* 0x000000ff0600720c */ /* 0x000fe40003f45270 */
[----:B------:R-:W-:Y:S02]  /*01d0*/  ISETP.GE.U32.AND P0, PT, R0, R7, PT ;  /* 0x000000070000720c */ /* 0x000fe40003f06070 */
[----:B------:R-:W1:Y:S01]  /*01e0*/  LDC R0, c[0x0][0x360] ;  /* 0x0000d800ff007b82 */ /* 0x000e620000000800 */
[----:B------:R-:W-:-:S04]  /*01f0*/  LOP3.LUT R7, R6, R10, RZ, 0x3c, !PT ;  /* 0x0000000a06077212 */ /* 0x000fc800078e3cff */
[----:B------:R-:W-:-:S06]  /*0200*/  ISETP.GE.AND P1, PT, R7, RZ, PT ;  /* 0x000000ff0700720c */ /* 0x000fcc0003f26270 */
[----:B------:R-:W-:Y:S02]  /*0210*/  @P0 IADD3 R5, PT, PT, R5, 0x1, RZ ;  /* 0x0000000105050810 */ /* 0x000fe40007ffe0ff */
[----:B--2---:R-:W-:-:S05]  /*0220*/  ISETP.NE.AND P0, PT, R2, UR4, PT ;  /* 0x0000000402007c0c */ /* 0x004fca000bf05270 */
[----:B------:R-:W-:Y:S01]  /*0230*/  @!P1 IMAD.MOV R5, RZ, RZ, -R5 ;  /* 0x000000ffff059224 */ /* 0x000fe200078e0a05 */
[----:B------:R-:W-:Y:S02]  /*0240*/  @!P2 LOP3.LUT R5, RZ, R6, RZ, 0x33, !PT ;  /* 0x00000006ff05a212 */ /* 0x000fe400078e33ff */
[----:B0-----:R-:W-:Y:S01]  /*0250*/  ISETP.NE.AND P1, PT, R4, R3, PT ;  /* 0x000000030400720c */ /* 0x001fe20003f25270 */
[----:B-1----:R-:W-:-:S04]  /*0260*/  IMAD R0, R0, UR4, R4 ;  /* 0x0000000400007c24 */ /* 0x002fc8000f8e0204 */
[----:B------:R-:W-:-:S05]  /*0270*/  IMAD R0, R0, R5, RZ ;  /* 0x0000000500007224 */ /* 0x000fca00078e02ff */
[----:B------:R-:W-:-:S04]  /*0280*/  IADD3 R5, PT, PT, R5, R0, RZ ;  /* 0x0000000005057210 */ /* 0x000fc80007ffe0ff */
[----:B------:R-:W-:-:S04]  /*0290*/  @!P0 SEL R5, R5, R10, P1 ;  /* 0x0000000a05058207 */ /* 0x000fc80000800000 */
[----:B------:R-:W-:-:S13]  /*02a0*/  ISETP.GE.AND P0, PT, R0, R5, PT ;  /* 0x000000050000720c */ /* 0x000fda0003f06270 */
[----:B------:R-:W-:Y:S05]  /*02b0*/  @P0 BRA `(.L_x_1) ;  /* 0x0000000800700947 */ /* 0x000fea0003800000 */
[C---:B------:R-:W-:Y:S01]  /*02c0*/  IMAD.IADD R2, R5.reuse, 0x1, -R0 ;  /* 0x0000000105027824 */ /* 0x040fe200078e0a00 */
[----:B------:R-:W0:Y:S01]  /*02d0*/  LDC.64 R18, c[0x0][0x358] ;  /* 0x0000d600ff127b82 */ /* 0x000e220000000a00 */
[----:B------:R-:W-:Y:S01]  /*02e0*/  IADD3 R5, PT, PT, -R5, R0, RZ ;  /* 0x0000000005057210 */ /* 0x000fe20007ffe1ff */
[----:B------:R-:W-:Y:S02]  /*02f0*/  BSSY.RECONVERGENT B1, `(.L_x_2) ;  /* 0x0000045000017945 */ /* 0x000fe40003800200 */
[----:B------:R-:W-:Y:S02]  /*0300*/  LOP3.LUT R11, R2, 0xf, RZ, 0xc0, !PT ;  /* 0x0000000f020b7812 */ /* 0x000fe400078ec0ff */
[----:B------:R-:W-:Y:S02]  /*0310*/  ISETP.GT.U32.AND P1, PT, R5, -0x10, PT ;  /* 0xfffffff00500780c */ /* 0x000fe40003f24070 */
[----:B------:R-:W-:-:S11]  /*0320*/  ISETP.NE.AND P0, PT, R11, RZ, PT ;  /* 0x000000ff0b00720c */ /* 0x000fd60003f05270 */
[----:B------:R-:W-:Y:S05]  /*0330*/  @P1 BRA `(.L_x_3) ;  /* 0x0000000400001947 */ /* 0x000fea0003800000 */
[----:B------:R-:W1:Y:S01]  /*0340*/  LDC.64 R4, c[0x0][0x388] ;  /* 0x0000e200ff047b82 */ /* 0x000e620000000a00 */
[----:B------:R-:W-:-:S05]  /*0350*/  LOP3.LUT R3, R2, 0xfffffff0, RZ, 0xc0, !PT ;  /* 0xfffffff002037812 */ /* 0x000fca00078ec0ff */
[----:B------:R-:W-:Y:S01]  /*0360*/  IMAD.MOV R3, RZ, RZ, -R3 ;  /* 0x000000ffff037224 */ /* 0x000fe200078e0a03 */
[----:B-1----:R-:W-:-:S04]  /*0370*/  IADD3 R4, P1, PT, R4, 0x20, RZ ;  /* 0x0000002004047810 */ /* 0x002fc80007f3e0ff */
[----:B------:R-:W-:-:S09]  /*0380*/  IADD3.X R5, PT, PT, RZ, R5, RZ, P1, !PT ;  /* 0x00000005ff057210 */ /* 0x000fd20000ffe4ff */
.L_x_4:
[----:B0-----:R-:W-:Y:S01]  /*0390*/  R2UR UR4, R18 ;  /* 0x00000000120472ca */ /* 0x001fe200000e0000 */
[----:B------:R-:W-:Y:S01]  /*03a0*/  IMAD.WIDE R8, R0, 0x4, R4 ;  /* 0x0000000400087825 */ /* 0x000fe200078e0204 */
[----:B------:R-:W-:Y:S01]  /*03b0*/  R2UR UR5, R19 ;  /* 0x00000000130572ca */ /* 0x000fe200000e0000 */
[----:B-1----:R-:W0:-:S12]  /*03c0*/  LDC.64 R6, c[0x0][0x380] ;  /* 0x0000e000ff067b82 */ /* 0x002e180000000a00 */
[----:B------:R-:W0:Y:S01]  /*03d0*/  LDG.E R13, desc[UR4][R8.64+-0x20] ;  /* 0xffffe004080d7981 */ /* 0x000e22000c1e1900 */
[----:B------:R-:W-:Y:S01]  /*03e0*/  R2UR UR6, R18 ;  /* 0x00000000120672ca */ /* 0x000fe200000e0000 */
[----:B------:R-:W-:Y:S01]  /*03f0*/  IMAD.MOV.U32 R10, RZ, RZ, 0x1 ;  /* 0x00000001ff0a7424 */ /* 0x000fe200078e00ff */
[----:B------:R-:W-:Y:S01]  /*0400*/  R2UR UR7, R19 ;  /* 0x00000000130772ca */ /* 0x000fe200000e0000 */
[----:B0-----:R-:W-:-:S05]  /*0410*/  IMAD.WIDE R12, R13, 0x4, R6 ;  /* 0x000000040d0c7825 */ /* 0x001fca00078e0206 */
[----:B------:R0:W-:Y:S07]  /*0420*/  REDG.E.ADD.STRONG.GPU desc[UR4][R12.64], R10 ;  /* 0x0000000a0c00798e */ /* 0x0001ee000c12e104 */
[----:B------:R-:W2:Y:S02]  /*0430*/  LDG.E R15, desc[UR6][R8.64+-0x1c] ;  /* 0xffffe406080f7981 */ /* 0x000ea4000c1e1900 */
[----:B--2---:R-:W-:-:S05]  /*0440*/  IMAD.WIDE R14, R15, 0x4, R6 ;  /* 0x000000040f0e7825 */ /* 0x004fca00078e0206 */
[----:B------:R1:W-:Y:S04]  /*0450*/  REDG.E.ADD.STRONG.GPU desc[UR4][R14.64], R10 ;  /* 0x0000000a0e00798e */ /* 0x0003e8000c12e104 */
[----:B------:R-:W2:Y:S02]  /*0460*/  LDG.E R17, desc[UR6][R8.64+-0x18] ;  /* 0xffffe80608117981 */ /* 0x000ea4000c1e1900 */
[----:B--2---:R-:W-:-:S05]  /*0470*/  IMAD.WIDE R16, R17, 0x4, R6 ;  /* 0x0000000411107825 */ /* 0x004fca00078e0206 */
[----:B------:R2:W-:Y:S04]  /*0480*/  REDG.E.ADD.STRONG.GPU desc[UR4][R16.64], R10 ;  /* 0x0000000a1000798e */ /* 0x0005e8000c12e104 */
[----:B0-----:R-:W3:Y:S02]  /*0490*/  LDG.E R13, desc[UR6][R8.64+-0x14] ;  /* 0xffffec06080d7981 */ /* 0x001ee4000c1e1900 */
[----:B---3--:R-:W-:-:S05]  /*04a0*/  IMAD.WIDE R12, R13, 0x4, R6 ;  /* 0x000000040d0c7825 */ /* 0x008fca00078e0206 */
[----:B------:R0:W-:Y:S04]  /*04b0*/  REDG.E.ADD.STRONG.GPU desc[UR4][R12.64], R10 ;  /* 0x0000000a0c00798e */ /* 0x0001e8000c12e104 */
[----:B-1----:R-:W3:Y:S02]  /*04c0*/  LDG.E R15, desc[UR6][R8.64+-0x10] ;  /* 0xfffff006080f7981 */ /* 0x002ee4000c1e1900 */
[----:B---3--:R-:W-:-:S05]  /*04d0*/  IMAD.WIDE R14, R15, 0x4, R6 ;  /* 0x000000040f0e7825 */ /* 0x008fca00078e0206 */
[----:B------:R1:W-:Y:S04]  /*04e0*/  REDG.E.ADD.STRONG.GPU desc[UR4][R14.64], R10 ;  /* 0x0000000a0e00798e */ /* 0x0003e8000c12e104 */
[----:B--2---:R-:W2:Y:S02]  /*04f0*/  LDG.E R17, desc[UR6][R8.64+-0xc] ;  /* 0xfffff40608117981 */ /* 0x004ea4000c1e1900 */
        /* <DEDUP_REMOVED lines=26> */
[----:B--2---:R-:W2:Y:S01]  /*06a0*/  LDG.E R17, desc[UR6][R8.64+0x18] ;  /* 0x0000180608117981 */ /* 0x004ea2000c1e1900 */
[----:B------:R-:W-:Y:S01]  /*06b0*/  IADD3 R3, PT, PT, R3, 0x10, RZ ;  /* 0x0000001003037810 */ /* 0x000fe20007ffe0ff */
[----:B--2---:R-:W-:-:S05]  /*06c0*/  IMAD.WIDE R16, R17, 0x4, R6 ;  /* 0x0000000411107825 */ /* 0x004fca00078e0206 */
[----:B------:R1:W-:Y:S04]  /*06d0*/  REDG.E.ADD.STRONG.GPU desc[UR4][R16.64], R10 ;  /* 0x0000000a1000798e */ /* 0x0003e8000c12e104 */
[----:B0-----:R-:W2:Y:S01]  /*06e0*/  LDG.E R13, desc[UR6][R8.64+0x1c] ;  /* 0x00001c06080d7981 */ /* 0x001ea2000c1e1900 */
[----:B------:R-:W-:Y:S01]  /*06f0*/  ISETP.NE.AND P1, PT, R3, RZ, PT ;  /* 0x000000ff0300720c */ /* 0x000fe20003f25270 */
[----:B------:R-:W-:Y:S02]  /*0700*/  VIADD R0, R0, 0x10 ;  /* 0x0000001000007836 */ /* 0x000fe40000000000 */
[----:B--2---:R-:W-:-:S05]  /*0710*/  IMAD.WIDE R6, R13, 0x4, R6 ;  /* 0x000000040d067825 */ /* 0x004fca00078e0206 */
[----:B------:R1:W-:Y:S05]  /*0720*/  REDG.E.ADD.STRONG.GPU desc[UR4][R6.64], R10 ;  /* 0x0000000a0600798e */ /* 0x0003ea000c12e104 */
[----:B------:R-:W-:Y:S05]  /*0730*/  @P1 BRA `(.L_x_4) ;  /* 0xfffffffc00141947 */ /* 0x000fea000383ffff */
.L_x_3:
[----:B------:R-:W-:Y:S05]  /*0740*/  BSYNC.RECONVERGENT B1 ;  /* 0x0000000000017941 */ /* 0x000fea0003800200 */
.L_x_2:
[----:B------:R-:W-:Y:S05]  /*0750*/  @!P0 BRA `(.L_x_1) ;  /* 0x0000000400488947 */ /* 0x000fea0003800000 */
[----:B------:R-:W-:Y:S01]  /*0760*/  ISETP.GE.U32.AND P0, PT, R11, 0x8, PT ;  /* 0x000000080b00780c */ /* 0x000fe20003f06070 */
[----:B------:R-:W-:Y:S01]  /*0770*/  BSSY.RECONVERGENT B1, `(.L_x_5) ;  /* 0x0000025000017945 */ /* 0x000fe20003800200 */
[----:B-1----:R-:W-:-:S04]  /*0780*/  LOP3.LUT R14, R2, 0x7, RZ, 0xc0, !PT ;  /* 0x00000007020e7812 */ /* 0x002fc800078ec0ff */
[----:B------:R-:W-:-:S07]  /*0790*/  ISETP.NE.AND P1, PT, R14, RZ, PT ;  /* 0x000000ff0e00720c */ /* 0x000fce0003f25270 */
[----:B------:R-:W-:Y:S06]  /*07a0*/  @!P0 BRA `(.L_x_6) ;  /* 0x0000000000848947 */ /* 0x000fec0003800000 */
[----:B------:R-:W1:Y:S01]  /*07b0*/  LDC.64 R4, c[0x0][0x388] ;  /* 0x0000e200ff047b82 */ /* 0x000e620000000a00 */
[----:B0-----:R-:W-:Y:S02]  /*07c0*/  R2UR UR4, R18 ;  /* 0x00000000120472ca */ /* 0x001fe400000e0000 */
[----:B------:R-:W-:-:S05]  /*07d0*/  R2UR UR5, R19 ;  /* 0x00000000130572ca */ /* 0x000fca00000e0000 */
[----:B------:R-:W0:Y:S01]  /*07e0*/  LDC.64 R6, c[0x0][0x380] ;  /* 0x0000e000ff067b82 */ /* 0x000e220000000a00 */
[----:B-1----:R-:W-:-:S07]  /*07f0*/  IMAD.WIDE R4, R0, 0x4, R4 ;  /* 0x0000000400047825 */ /* 0x002fce00078e0204 */
[----:B------:R-:W0:Y:S01]  /*0800*/  LDG.E R9, desc[UR4][R4.64] ;  /* 0x0000000404097981 */ /* 0x000e22000c1e1900 */
[----:B------:R-:W-:Y:S02]  /*0810*/  R2UR UR6, R18 ;  /* 0x00000000120672ca */ /* 0x000fe400000e0000 */
[----:B------:R-:W-:Y:S02]  /*0820*/  R2UR UR7, R19 ;  /* 0x00000000130772ca */ /* 0x000fe400000e0000 */
[----:B------:R-:W-:Y:S01]  /*0830*/  MOV R3, 0x1 ;  /* 0x0000000100037802 */ /* 0x000fe20000000f00 */
[----:B0-----:R-:W-:-:S05]  /*0840*/  IMAD.WIDE R8, R9, 0x4, R6 ;  /* 0x0000000409087825 */ /* 0x001fca00078e0206 */
[----:B------:R0:W-:Y:S05]  /*0850*/  REDG.E.ADD.STRONG.GPU desc[UR4][R8.64], R3 ;  /* 0x000000030800798e */ /* 0x0001ea000c12e104 */
        /* <DEDUP_REMOVED lines=20> */
[----:B------:R2:W-:Y:S01]  /*09a0*/  REDG.E.ADD.STRONG.GPU desc[UR4][R6.64], R3 ;  /* 0x000000030600798e */ /* 0x0005e2000c12e104 */
[----:B------:R-:W-:-:S07]  /*09b0*/  VIADD R0, R0, 0x8 ;  /* 0x0000000800007836 */ /* 0x000fce0000000000 */
.L_x_6:
[----:B------:R-:W-:Y:S05]  /*09c0*/  BSYNC.RECONVERGENT B1 ;  /* 0x0000000000017941 */ /* 0x000fea0003800200 */
.L_x_5:
[----:B------:R-:W-:Y:S05]  /*09d0*/  @!P1 BRA `(.L_x_1) ;  /* 0x0000000000a89947 */ /* 0x000fea0003800000 */
[----:B------:R-:W-:Y:S01]  /*09e0*/  ISETP.GE.U32.AND P0, PT, R14, 0x4, PT ;  /* 0x000000040e00780c */ /* 0x000fe20003f06070 */
[----:B------:R-:W-:Y:S01]  /*09f0*/  BSSY.RECONVERGENT B1, `(.L_x_7) ;  /* 0x0000019000017945 */ /* 0x000fe20003800200 */
[----:B--2---:R-:W-:-:S04]  /*0a00*/  LOP3.LUT R12, R2, 0x3, RZ, 0xc0, !PT ;  /* 0x00000003020c7812 */ /* 0x004fc800078ec0ff */
        /* <DEDUP_REMOVED lines=8> */
[----:B------:R-:W-:Y:S01]  /*0a90*/  R2UR UR6, R18 ;  /* 0x00000000120672ca */ /* 0x000fe200000e0000 */
[----:B------:R-:W-:Y:S01]  /*0aa0*/  HFMA2 R13, -RZ, RZ, 0, 5.9604644775390625e-08 ;  /* 0x00000001ff0d7431 */ /* 0x000fe200000001ff */
        /* <DEDUP_REMOVED lines=9> */
[----:B0-----:R-:W2:Y:S02]  /*0b40*/  LDG.E R3, desc[UR6][R8.64+0xc] ;  /* 0x00000c0608037981 */ /* 0x001ea4000c1e1900 */
[----:B--2---:R-:W-:-:S05]  /*0b50*/  IMAD.WIDE R2, R3, 0x4, R10 ;  /* 0x0000000403027825 */ /* 0x004fca00078e020a */
[----:B------:R1:W-:Y:S01]  /*0b60*/  REDG.E.ADD.STRONG.GPU desc[UR4][R2.64], R13 ;  /* 0x0000000d0200798e */ /* 0x0003e2000c12e104 */
[----:B------:R-:W-:-:S07]  /*0b70*/  VIADD R0, R0, 0x4 ;  /* 0x0000000400007836 */ /* 0x000fce0000000000 */
.L_x_8:
[----:B------:R-:W-:Y:S05]  /*0b80*/  BSYNC.RECONVERGENT B1 ;  /* 0x0000000000017941 */ /* 0x000fea0003800200 */
.L_x_7:
[----:B------:R-:W-:Y:S05]  /*0b90*/  @!P1 BRA `(.L_x_1) ;  /* 0x0000000000389947 */ /* 0x000fea0003800000 */
[----:B------:R-:W2:Y:S01]  /*0ba0*/  LDC.64 R8, c[0x0][0x380] ;  /* 0x0000e000ff087b82 */ /* 0x000ea20000000a00 */
[----:B------:R-:W-:-:S07]  /*0bb0*/  IADD3 R10, PT, PT, -R12, RZ, RZ ;  /* 0x000000ff0c0a7210 */ /* 0x000fce0007ffe1ff */
[----:B-1----:R-:W1:Y:S02]  /*0bc0*/  LDC.64 R6, c[0x0][0x388] ;  /* 0x0000e200ff067b82 */ /* 0x002e640000000a00 */
.L_x_9:
[----:B0-----:R-:W-:Y:S01]  /*0bd0*/  R2UR UR4, R18 ;  /* 0x00000000120472ca */ /* 0x001fe200000e0000 */
[----:B-1----:R-:W-:Y:S01]  /*0be0*/  IMAD.WIDE R2, R0, 0x4, R6 ;  /* 0x0000000400027825 */ /* 0x002fe200078e0206 */
[----:B------:R-:W-:-:S13]  /*0bf0*/  R2UR UR5, R19 ;  /* 0x00000000130572ca */ /* 0x000fda00000e0000 */
[----:B------:R-:W2:Y:S01]  /*0c00*/  LDG.E R3, desc[UR4][R2.64] ;  /* 0x0000000402037981 */ /* 0x000ea2000c1e1900 */
[----:B------:R-:W-:Y:S01]  /*0c10*/  IADD3 R10, PT, PT, R10, 0x1, RZ ;  /* 0x000000010a0a7810 */ /* 0x000fe20007ffe0ff */
[----:B---3--:R-:W-:-:S03]  /*0c20*/  IMAD.MOV.U32 R11, RZ, RZ, 0x1 ;  /* 0x00000001ff0b7424 */ /* 0x008fc600078e00ff */
[----:B------:R-:W-:Y:S01]  /*0c30*/  ISETP.NE.AND P0, PT, R10, RZ, PT ;  /* 0x000000ff0a00720c */ /* 0x000fe20003f05270 */
[----:B------:R-:W-:Y:S02]  /*0c40*/  VIADD R0, R0, 0x1 ;  /* 0x0000000100007836 */ /* 0x000fe40000000000 */
[----:B--2---:R-:W-:-:S05]  /*0c50*/  IMAD.WIDE R4, R3, 0x4, R8 ;  /* 0x0000000403047825 */ /* 0x004fca00078e0208 */
[----:B------:R3:W-:Y:S05]  /*0c60*/  REDG.E.ADD.STRONG.GPU desc[UR4][R4.64], R11 ;  /* 0x0000000b0400798e */ /* 0x0007ea000c12e104 */
[----:B------:R-:W-:Y:S05]  /*0c70*/  @P0 BRA `(.L_x_9) ;  /* 0xfffffffc00d40947 */ /* 0x000fea000383ffff */
.L_x_1:
[----:B------:R-:W-:Y:S05]  /*0c80*/  BSYNC.RECONVERGENT B0 ;  /* 0x0000000000007941 */ /* 0x000fea0003800200 */
.L_x_0:
[----:B------:R-:W-:Y:S06]  /*0c90*/  BAR.SYNC.DEFER_BLOCKING 0x0 ;  /* 0x0000000000007b1d */ /* 0x000fec0000010000 */
[----:B------:R-:W-:Y:S05]  /*0ca0*/  EXIT ;  /* 0x000000000000794d */ /* 0x000fea0003800000 */
.L_x_10:
[----:B------:R-:W-:-:S00]  /*0cb0*/  BRA `(.L_x_10) ;  /* 0xfffffffc00fc7947 */ /* 0x000fc0000383ffff */
[----:B------:R-:W-:-:S00]  /*0cc0*/  NOP ;  /* 0x0000000000007918 */ /* 0x000fc00000000000 */
        /* <DEDUP_REMOVED lines=11> */
.L_x_11:


//--------------------- .nv.shared.reserved.0     --------------------------
	.section	.nv.shared.reserved.0,"aw",@nobits
	.weak		__nv_reservedSMEM_offset_0_alias
	.size		__nv_reservedSMEM_offset_0_alias, 0, 64
	.other		__nv_reservedSMEM_offset_0_alias,@"STO_CUDA_RESERVED_SHARED STV_DEFAULT"
__nv_reservedSMEM_offset_0_alias:
	.zero		0
	.zero		64


//--------------------- .nv.constant0._Z18countingSortKernelPiS_iiii --------------------------
	.section	.nv.constant0._Z18countingSortKernelPiS_iiii,"a",@progbits
	.sectionflags	@""
	.align	4
.nv.constant0._Z18countingSortKernelPiS_iiii:
	.zero		928


//--------------------- SYMBOLS --------------------------

	.type		.nv.reservedSmem.offset0,@object
	.size		.nv.reservedSmem.offset0,0x4
